//
// Generated by NVIDIA NVVM Compiler
//
// Compiler Build ID: CL-36424714
// Cuda compilation tools, release 13.0, V13.0.88
// Based on NVVM 20.0.0
//

.version 9.0
.target sm_100
.address_size 64

.global .align 4 .b8 precalc_xorwow_matrix[102400];
.global .align 4 .b8 precalc_xorwow_offset_matrix[102400];
.global .align 4 .b8 mrg32k3aM1[2304];
.global .align 4 .b8 mrg32k3aM2[2304];
.global .align 4 .b8 mrg32k3aM1SubSeq[2016];
.global .align 4 .b8 mrg32k3aM2SubSeq[2016];
.global .align 4 .b8 mrg32k3aM1Seq[2304];
.global .align 4 .b8 mrg32k3aM2Seq[2304];
.const .align 8 .b8 __cr_lgamma_table[72];

.func  (.param .b32 func_retval0) _Z4facti(
	.param .b32 _Z4facti_param_0
)
{
	.reg .pred 	%p<3>;
	.reg .b32 	%r<12>;

	ld.param.u32 	%r9, [_Z4facti_param_0];
	setp.eq.s32 	%p1, %r9, 0;
	mov.b32 	%r11, 1;
	@%p1 bra 	$L__BB0_3;
	mov.b32 	%r11, 1;
$L__BB0_2:
	add.s32 	%r3, %r9, -1;
	mul.lo.s32 	%r11, %r9, %r11;
	setp.ne.s32 	%p2, %r3, 0;
	mov.u32 	%r9, %r3;
	@%p2 bra 	$L__BB0_2;
$L__BB0_3:
	st.param.b32 	[func_retval0], %r11;
	ret;

}
	// .globl	_Z12execFunctioniPi
.visible .entry _Z12execFunctioniPi(
	.param .u32 _Z12execFunctioniPi_param_0,
	.param .u64 .ptr .align 1 _Z12execFunctioniPi_param_1
)
{
	.reg .b32 	%r<3>;
	.reg .b64 	%rd<3>;

	ld.param.u64 	%rd1, [_Z12execFunctioniPi_param_1];
	cvta.to.global.u64 	%rd2, %rd1;
	{ // callseq 0, 0
	.param .b32 param0;
	st.param.b32 	[param0], 10;
	.param .b32 retval0;
	call.uni (retval0), 
	_Z4facti, 
	(
	param0
	);
	ld.param.b32 	%r1, [retval0];
	} // callseq 0
	st.global.u32 	[%rd2], %r1;
	ret;

}


// ===== COMPILED SASS (sm_100) =====

	.target	sm_100

	.elftype	@"ET_EXEC"


//--------------------- .note.nv.tkinfo           --------------------------
	.section	.note.nv.tkinfo,"",@"SHT_NOTE"
	.sectionflags	@"SHF_NOTE_NV_TKINFO"
	.tkinfo
        /*0018*/ 	.word	0x00000002
        /*0030*/ 	.string	""
        /*0030*/ 	.string	"ptxas"
        /*0030*/ 	.string	"Cuda compilation tools, release 13.0, V13.0.88"
        /*0030*/ 	.string	"Build cuda_13.0.r13.0/compiler.36424714_0"
        /*0030*/ 	.string	"-arch sm_100 -m 64 "



//--------------------- .note.nv.cuinfo           --------------------------
	.section	.note.nv.cuinfo,"",@"SHT_NOTE"
	.sectionflags	@"SHF_NOTE_NV_CUINFO"
        /*0018*/ 	.short	0x0002
        /*001a*/ 	.short	0x0064
        /*001c*/ 	.short	0x0082
	.zero		2


//--------------------- .nv.info                  --------------------------
	.section	.nv.info,"",@"SHT_CUDA_INFO"
	.align	4


	//----- nvinfo : EIATTR_REGCOUNT
	.align		4
        /*0000*/ 	.byte	0x04, 0x2f
        /*0002*/ 	.short	(.L_10 - .L_9)
	.align		4
.L_9:
        /*0004*/ 	.word	index@(_Z12execFunctioniPi)
        /*0008*/ 	.word	0x00000008


	//----- nvinfo : EIATTR_FRAME_SIZE
	.align		4
.L_10:
        /*000c*/ 	.byte	0x04, 0x11
        /*000e*/ 	.short	(.L_12 - .L_11)
	.align		4
.L_11:
        /*0010*/ 	.word	index@($_Z12execFunctioniPi$_Z4facti)
        /*0014*/ 	.word	0x00000000


	//----- nvinfo : EIATTR_FRAME_SIZE
	.align		4
.L_12:
        /*0018*/ 	.byte	0x04, 0x11
        /*001a*/ 	.short	(.L_14 - .L_13)
	.align		4
.L_13:
        /*001c*/ 	.word	index@(_Z12execFunctioniPi)
        /*0020*/ 	.word	0x00000000


	//----- nvinfo : EIATTR_MIN_STACK_SIZE
	.align		4
.L_14:
        /*0024*/ 	.byte	0x04, 0x12
        /*0026*/ 	.short	(.L_16 - .L_15)
	.align		4
.L_15:
        /*0028*/ 	.word	index@(_Z12execFunctioniPi)
        /*002c*/ 	.word	0x00000000
.L_16:


//--------------------- .nv.compat                --------------------------
	.section	.nv.compat,"",@"SHT_CUDA_COMPAT_INFO"
	.align	4
        /*0000*/ 	.byte	0x02, 0x09, 0x00, 0x00, 0x02, 0x02, 0x01, 0x00, 0x02, 0x05, 0x05, 0x00, 0x03, 0x07, 0x01, 0x01
        /*0010*/ 	.byte	0x02, 0x03, 0x00, 0x00, 0x02, 0x06, 0x01, 0x00, 0x04, 0x0b, 0x08, 0x00, 0x09, 0x00, 0x00, 0x00
        /*0020*/ 	.byte	0x00, 0x00, 0x00, 0x00


//--------------------- .nv.info._Z12execFunctioniPi --------------------------
	.section	.nv.info._Z12execFunctioniPi,"",@"SHT_CUDA_INFO"
	.sectionflags	@""
	.align	4


	//----- nvinfo : EIATTR_CUDA_API_VERSION
	.align		4
        /*0000*/ 	.byte	0x04, 0x37
        /*0002*/ 	.short	(.L_18 - .L_17)
.L_17:
        /*0004*/ 	.word	0x00000082


	//----- nvinfo : EIATTR_KPARAM_INFO
	.align		4
.L_18:
        /*0008*/ 	.byte	0x04, 0x17
        /*000a*/ 	.short	(.L_20 - .L_19)
.L_19:
        /*000c*/ 	.word	0x00000000
        /*0010*/ 	.short	0x0001
        /*0012*/ 	.short	0x0008
        /*0014*/ 	.byte	0x00, 0xf5, 0x21, 0x00


	//----- nvinfo : EIATTR_KPARAM_INFO
	.align		4
.L_20:
        /*0018*/ 	.byte	0x04, 0x17
        /*001a*/ 	.short	(.L_22 - .L_21)
.L_21:
        /*001c*/ 	.word	0x00000000
        /*0020*/ 	.short	0x0000
        /*0022*/ 	.short	0x0000
        /*0024*/ 	.byte	0x00, 0xf0, 0x11, 0x00


	//----- nvinfo : EIATTR_SPARSE_MMA_MASK
	.align		4
.L_22:
        /*0028*/ 	.byte	0x03, 0x50
        /*002a*/ 	.short	0x0000


	//----- nvinfo : EIATTR_MAXREG_COUNT
	.align		4
        /*002c*/ 	.byte	0x03, 0x1b
        /*002e*/ 	.short	0x00ff


	//----- nvinfo : EIATTR_MERCURY_ISA_VERSION
	.align		4
        /*0030*/ 	.byte	0x03, 0x5f
        /*0032*/ 	.short	0x0101


	//----- nvinfo : EIATTR_VRC_CTA_INIT_COUNT
	.align		4
        /*0034*/ 	.byte	0x02, 0x4a
	.zero		1
	.zero		1


	//----- nvinfo : EIATTR_EXIT_INSTR_OFFSETS
	.align		4
        /*0038*/ 	.byte	0x04, 0x1c
        /*003a*/ 	.short	(.L_24 - .L_23)


	//   ....[0]....
.L_23:
        /*003c*/ 	.word	0x00000060


	//----- nvinfo : EIATTR_CRS_STACK_SIZE
	.align		4
.L_24:
        /*0040*/ 	.byte	0x04, 0x1e
        /*0042*/ 	.short	(.L_26 - .L_25)
.L_25:
        /*0044*/ 	.word	0x00000000


	//----- nvinfo : EIATTR_CBANK_PARAM_SIZE
	.align		4
.L_26:
        /*0048*/ 	.byte	0x03, 0x19
        /*004a*/ 	.short	0x0010


	//----- nvinfo : EIATTR_PARAM_CBANK
	.align		4
        /*004c*/ 	.byte	0x04, 0x0a
        /*004e*/ 	.short	(.L_28 - .L_27)
	.align		4
.L_27:
        /*0050*/ 	.word	index@(.nv.constant0._Z12execFunctioniPi)
        /*0054*/ 	.short	0x0380
        /*0056*/ 	.short	0x0010


	//----- nvinfo : EIATTR_SW_WAR
	.align		4
.L_28:
        /*0058*/ 	.byte	0x04, 0x36
        /*005a*/ 	.short	(.L_30 - .L_29)
.L_29:
        /*005c*/ 	.word	0x00000008
.L_30:


//--------------------- .nv.callgraph             --------------------------
	.section	.nv.callgraph,"",@"SHT_CUDA_CALLGRAPH"
	.align	4
	.sectionentsize	8
	.align		4
        /*0000*/ 	.word	0x00000000
	.align		4
        /*0004*/ 	.word	0xffffffff
	.align		4
        /*0008*/ 	.word	0x00000000
	.align		4
        /*000c*/ 	.word	0xfffffffe
	.align		4
        /*0010*/ 	.word	0x00000000
	.align		4
        /*0014*/ 	.word	0xfffffffd
	.align		4
        /*0018*/ 	.word	0x00000000
	.align		4
        /*001c*/ 	.word	0xfffffffc


//--------------------- .nv.constant4             --------------------------
	.section	.nv.constant4,"a",@progbits
	.align	8
	.align		8
.nv.constant4:
        /*0000*/ 	.dword	precalc_xorwow_matrix
	.align		8
        /*0008*/ 	.dword	precalc_xorwow_offset_matrix
	.align		8
        /*0010*/ 	.dword	mrg32k3aM1
	.align		8
        /*0018*/ 	.dword	mrg32k3aM2
	.align		8
        /*0020*/ 	.dword	mrg32k3aM1SubSeq
	.align		8
        /*0028*/ 	.dword	mrg32k3aM2SubSeq
	.align		8
        /*0030*/ 	.dword	mrg32k3aM1Seq
	.align		8
        /*0038*/ 	.dword	mrg32k3aM2Seq


//--------------------- .nv.constant3             --------------------------
	.section	.nv.constant3,"a",@progbits
	.align	8
.nv.constant3:
	.type		__cr_lgamma_table,@object
	.size		__cr_lgamma_table,(.L_8 - __cr_lgamma_table)
__cr_lgamma_table:
        /*0000*/ 	.byte	0x00, 0x00, 0x00, 0x00, 0x00, 0x00, 0x00, 0x00, 0x00, 0x00, 0x00, 0x00, 0x00, 0x00, 0x00, 0x00
        /*0010*/ 	.byte	0xef, 0x39, 0xfa, 0xfe, 0x42, 0x2e, 0xe6, 0x3f, 0x02, 0x20, 0x2a, 0xfa, 0x0b, 0xab, 0xfc, 0x3f
        /*0020*/ 	.byte	0xf9, 0x2c, 0x92, 0x7c, 0xa7, 0x6c, 0x09, 0x40, 0xc9, 0x79, 0x44, 0x3c, 0x64, 0x26, 0x13, 0x40
        /*0030*/ 	.byte	0xca, 0x01, 0xcf, 0x3a, 0x27, 0x51, 0x1a, 0x40, 0x30, 0xcc, 0x2d, 0xf3, 0xe1, 0x0c, 0x21, 0x40
        /*0040*/ 	.byte	0x0d, 0xb7, 0xfc, 0x82, 0x8e, 0x35, 0x25, 0x40
.L_8:


//--------------------- .text._Z12execFunctioniPi --------------------------
	.section	.text._Z12execFunctioniPi,"ax",@progbits
	.align	128
        .global         _Z12execFunctioniPi
        .type           _Z12execFunctioniPi,@function
        .size           _Z12execFunctioniPi,(.L_x_5 - _Z12execFunctioniPi)
        .other          _Z12execFunctioniPi,@"STO_CUDA_ENTRY STV_DEFAULT"
_Z12execFunctioniPi:
.text._Z12execFunctioniPi:
[----:B------:R-:W-:Y:S01]  /*0000*/  LDC R1, c[0x0][0x37c] ;  /* 0x0000df00ff017b82 */ /* 0x000fe20000000800 */
[----:B------:R-:W-:Y:S01]  /*0010*/  MOV R2, 0x40 ;  /* 0x0000004000027802 */ /* 0x000fe20000000f00 */
[----:B------:R-:W0:Y:S06]  /*0020*/  LDCU.64 UR8, c[0x0][0x358] ;  /* 0x00006b00ff0877ac */ /* 0x000e2c0008000a00 */
[----:B0-----:R-:W-:Y:S05]  /*0030*/  CALL.REL.NOINC `($_Z12execFunctioniPi$_Z4facti) ;  /* 0x00000000000c7944 */ /* 0x001fea0003c00000 */
[----:B------:R-:W0:Y:S02]  /*0040*/  LDC.64 R2, c[0x0][0x388] ;  /* 0x0000e200ff027b82 */ /* 0x000e240000000a00 */
[----:B0-----:R-:W-:Y:S01]  /*0050*/  STG.E desc[UR8][R2.64], R5 ;  /* 0x0000000502007986 */ /* 0x001fe2000c101908 */
[----:B------:R-:W-:Y:S05]  /*0060*/  EXIT ;  /* 0x000000000000794d */ /* 0x000fea0003800000 */
        .type           $_Z12execFunctioniPi$_Z4facti,@function
        .size           $_Z12execFunctioniPi$_Z4facti,(.L_x_5 - $_Z12execFunctioniPi$_Z4facti)
$_Z12execFunctioniPi$_Z4facti:
[----:B------:R-:W-:Y:S01]  /*0070*/  UMOV UR4, 0xa ;  /* 0x0000000a00047882 */ /* 0x000fe20000000000 */
[----:B------:R-:W-:Y:S01]  /*0080*/  UMOV UR5, 0x1 ;  /* 0x0000000100057882 */ /* 0x000fe20000000000 */
[----:B------:R-:W-:-:S09]  /*0090*/  UISETP.GT.AND UP0, UPT, UR4, URZ, UPT ;  /* 0x000000ff0400728c */ /* 0x000fd2000bf04270 */
[----:B------:R-:W-:Y:S05]  /*00a0*/  BRA.U !UP0, `(.L_x_0) ;  /* 0x0000000108587547 */ /* 0x000fea000b800000 */
[----:B------:R-:W-:Y:S02]  /*00b0*/  UISETP.GT.AND UP1, UPT, UR4, 0x3, UPT ;  /* 0x000000030400788c */ /* 0x000fe4000bf24270 */
[----:B------:R-:W-:-:S07]  /*00c0*/  UPLOP3.LUT UP0, UPT, UPT, UPT, UPT, 0x80, 0x8 ;  /* 0x000000000008789c */ /* 0x000fce0003f0f070 */
[----:B------:R-:W-:Y:S05]  /*00d0*/  BRA.U !UP1, `(.L_x_1) ;  /* 0x00000001092c7547 */ /* 0x000fea000b800000 */
[----:B------:R-:W-:-:S11]  /*00e0*/  UPLOP3.LUT UP0, UPT, UPT, UPT, UPT, 0x40, 0x4 ;  /* 0x000000000004789c */ /* 0x000fd60003f0e870 */
.L_x_2:
[----:B------:R-:W-:Y:S02]  /*00f0*/  UIADD3 UR6, UPT, UPT, UR4, -0x1, URZ ;  /* 0xffffffff04067890 */ /* 0x000fe4000fffe0ff */
[----:B------:R-:W-:Y:S02]  /*0100*/  UIMAD UR5, UR5, UR4, URZ ;  /* 0x00000004050572a4 */ /* 0x000fe4000f8e02ff */
[----:B------:R-:W-:Y:S02]  /*0110*/  UIADD3 UR7, UPT, UPT, UR4, -0x2, URZ ;  /* 0xfffffffe04077890 */ /* 0x000fe4000fffe0ff */
[----:B------:R-:W-:Y:S02]  /*0120*/  UIMAD UR5, UR6, UR5, URZ ;  /* 0x00000005060572a4 */ /* 0x000fe4000f8e02ff */
[----:B------:R-:W-:Y:S02]  /*0130*/  UIADD3 UR6, UPT, UPT, UR4, -0x3, URZ ;  /* 0xfffffffd04067890 */ /* 0x000fe4000fffe0ff */
[----:B------:R-:W-:-:S02]  /*0140*/  UIADD3 UR4, UPT, UPT, UR4, -0x4, URZ ;  /* 0xfffffffc04047890 */ /* 0x000fc4000fffe0ff */
[----:B------:R-:W-:Y:S02]  /*0150*/  UIMAD UR5, UR7, UR5, URZ ;  /* 0x00000005070572a4 */ /* 0x000fe4000f8e02ff */
[----:B------:R-:W-:Y:S02]  /*0160*/  UISETP.GT.AND UP1, UPT, UR4, 0x3, UPT ;  /* 0x000000030400788c */ /* 0x000fe4000bf24270 */
[----:B------:R-:W-:-:S07]  /*0170*/  UIMAD UR5, UR6, UR5, URZ ;  /* 0x00000005060572a4 */ /* 0x000fce000f8e02ff */
[----:B------:R-:W-:Y:S05]  /*0180*/  BRA.U UP1, `(.L_x_2) ;  /* 0xfffffffd01d87547 */ /* 0x000fea000b83ffff */
.L_x_1:
[----:B------:R-:W-:-:S11]  /*0190*/  UISETP.GT.AND UP1, UPT, UR4, 0x1, UPT ;  /* 0x000000010400788c */ /* 0x000fd6000bf24270 */
[----:B------:R-:W-:Y:S02]  /*01a0*/  @UP1 UIADD3 UR6, UPT, UPT, UR4, -0x1, URZ ;  /* 0xffffffff04061890 */ /* 0x000fe4000fffe0ff */
[----:B------:R-:W-:Y:S02]  /*01b0*/  @UP1 UIMAD UR7, UR4, UR5, URZ ;  /* 0x00000005040712a4 */ /* 0x000fe4000f8e02ff */
[----:B------:R-:W-:Y:S02]  /*01c0*/  @UP1 UPLOP3.LUT UP0, UPT, UPT, UPT, UPT, 0x40, 0x4 ;  /* 0x000000000004189c */ /* 0x000fe40003f0e870 */
[----:B------:R-:W-:Y:S02]  /*01d0*/  @UP1 UIADD3 UR4, UPT, UPT, UR4, -0x2, URZ ;  /* 0xfffffffe04041890 */ /* 0x000fe4000fffe0ff */
[----:B------:R-:W-:Y:S02]  /*01e0*/  @UP1 UIMAD UR5, UR6, UR7, URZ ;  /* 0x00000007060512a4 */ /* 0x000fe4000f8e02ff */
[----:B------:R-:W-:-:S09]  /*01f0*/  UISETP.NE.OR UP0, UPT, UR4, URZ, UP0 ;  /* 0x000000ff0400728c */ /* 0x000fd20008705670 */
[----:B------:R-:W-:Y:S05]  /*0200*/  BRA.U !UP0, `(.L_x_3) ;  /* 0x0000000108147547 */ /* 0x000fea000b800000 */
.L_x_0:
[----:B------:R-:W-:Y:S02]  /*0210*/  UIADD3 UR6, UPT, UPT, UR4, -0x1, URZ ;  /* 0xffffffff04067890 */ /* 0x000fe4000fffe0ff */
[----:B------:R-:W-:Y:S02]  /*0220*/  UIMAD UR5, UR5, UR4, URZ ;  /* 0x00000004050572a4 */ /* 0x000fe4000f8e02ff */
[----:B------:R-:W-:-:S03]  /*0230*/  UISETP.NE.AND UP0, UPT, UR6, URZ, UPT ;  /* 0x000000ff0600728c */ /* 0x000fc6000bf05270 */
[----:B------:R-:W-:-:S06]  /*0240*/  UMOV UR4, UR6 ;  /* 0x0000000600047c82 */ /* 0x000fcc0008000000 */
[----:B------:R-:W-:Y:S05]  /*0250*/  BRA.U UP0, `(.L_x_0) ;  /* 0xfffffffd00ec7547 */ /* 0x000fea000b83ffff */
.L_x_3:
[----:B------:R-:W-:Y:S02]  /*0260*/  HFMA2 R3, -RZ, RZ, 0, 0 ;  /* 0x00000000ff037431 */ /* 0x000fe400000001ff */
[----:B------:R-:W-:Y:S02]  /*0270*/  IMAD.U32 R5, RZ, RZ, UR5 ;  /* 0x00000005ff057e24 */ /* 0x000fe4000f8e00ff */
[----:B------:R-:W-:Y:S05]  /*0280*/  RET.REL.NODEC R2 `(_Z12execFunctioniPi) ;  /* 0xfffffffc025c7950 */ /* 0x000fea0003c3ffff */
.L_x_4:
[----:B------:R-:W-:-:S00]  /*0290*/  BRA `(.L_x_4) ;  /* 0xfffffffc00fc7947 */ /* 0x000fc0000383ffff */
[----:B------:R-:W-:-:S00]  /*02a0*/  NOP ;  /* 0x0000000000007918 */ /* 0x000fc00000000000 */
        /* <DEDUP_REMOVED lines=13> */
.L_x_5:


//--------------------- .nv.global.init           --------------------------
	.section	.nv.global.init,"aw",@progbits
	.align	4
.nv.global.init:
	.type		mrg32k3aM1SubSeq,@object
	.size		mrg32k3aM1SubSeq,(mrg32k3aM2SubSeq - mrg32k3aM1SubSeq)
mrg32k3aM1SubSeq:
        /*0000*/ 	.byte	0x0b, 0xcc, 0xee, 0x04, 0x73, 0x29, 0x8b, 0x6f, 0xf6, 0x53, 0x03, 0xf6, 0x23, 0xf6, 0xea, 0xda
        /* <DEDUP_REMOVED lines=125> */
	.type		mrg32k3aM2SubSeq,@object
	.size		mrg32k3aM2SubSeq,(mrg32k3aM1 - mrg32k3aM2SubSeq)
mrg32k3aM2SubSeq:
        /* <DEDUP_REMOVED lines=126> */
	.type		mrg32k3aM1,@object
	.size		mrg32k3aM1,(mrg32k3aM1Seq - mrg32k3aM1)
mrg32k3aM1:
        /* <DEDUP_REMOVED lines=144> */
	.type		mrg32k3aM1Seq,@object
	.size		mrg32k3aM1Seq,(mrg32k3aM2 - mrg32k3aM1Seq)
mrg32k3aM1Seq:
        /* <DEDUP_REMOVED lines=144> */
	.type		mrg32k3aM2,@object
	.size		mrg32k3aM2,(mrg32k3aM2Seq - mrg32k3aM2)
mrg32k3aM2:
        /* <DEDUP_REMOVED lines=144> */
	.type		mrg32k3aM2Seq,@object
	.size		mrg32k3aM2Seq,(precalc_xorwow_matrix - mrg32k3aM2Seq)
mrg32k3aM2Seq:
        /* <DEDUP_REMOVED lines=144> */
	.type		precalc_xorwow_matrix,@object
	.size		precalc_xorwow_matrix,(precalc_xorwow_offset_matrix - precalc_xorwow_matrix)
precalc_xorwow_matrix:
        /* <DEDUP_REMOVED lines=6400> */
	.type		precalc_xorwow_offset_matrix,@object
	.size		precalc_xorwow_offset_matrix,(.L_1 - precalc_xorwow_offset_matrix)
precalc_xorwow_offset_matrix:
        /* <DEDUP_REMOVED lines=6400> */
.L_1:


//--------------------- .nv.shared.reserved.0     --------------------------
	.section	.nv.shared.reserved.0,"aw",@nobits
	.weak		__nv_reservedSMEM_offset_0_alias
	.size		__nv_reservedSMEM_offset_0_alias, 0, 64
	.other		__nv_reservedSMEM_offset_0_alias,@"STO_CUDA_RESERVED_SHARED STV_DEFAULT"
__nv_reservedSMEM_offset_0_alias:
	.zero		0
	.zero		64


//--------------------- .nv.constant0._Z12execFunctioniPi --------------------------
	.section	.nv.constant0._Z12execFunctioniPi,"a",@progbits
	.sectionflags	@""
	.align	4
.nv.constant0._Z12execFunctioniPi:
	.zero		912


//--------------------- SYMBOLS --------------------------

	.type		.nv.reservedSmem.offset0,@object
	.size		.nv.reservedSmem.offset0,0x4
